//
// Generated by NVIDIA NVVM Compiler
//
// Compiler Build ID: CL-36424714
// Cuda compilation tools, release 13.0, V13.0.88
// Based on NVVM 20.0.0
//

.version 9.0
.target sm_100
.address_size 64

	// .globl	_Z6SquarePi

.visible .entry _Z6SquarePi(
	.param .u64 .ptr .align 1 _Z6SquarePi_param_0
)
{


	ret;

}


// ===== COMPILED SASS (sm_100) =====

	.target	sm_100

	.elftype	@"ET_EXEC"


//--------------------- .note.nv.tkinfo           --------------------------
	.section	.note.nv.tkinfo,"",@"SHT_NOTE"
	.sectionflags	@"SHF_NOTE_NV_TKINFO"
	.tkinfo
        /*0018*/ 	.word	0x00000002
        /*0030*/ 	.string	""
        /*0030*/ 	.string	"ptxas"
        /*0030*/ 	.string	"Cuda compilation tools, release 13.0, V13.0.88"
        /*0030*/ 	.string	"Build cuda_13.0.r13.0/compiler.36424714_0"
        /*0030*/ 	.string	"-arch sm_100 -m 64 "



//--------------------- .note.nv.cuinfo           --------------------------
	.section	.note.nv.cuinfo,"",@"SHT_NOTE"
	.sectionflags	@"SHF_NOTE_NV_CUINFO"
        /*0018*/ 	.short	0x0002
        /*001a*/ 	.short	0x0064
        /*001c*/ 	.short	0x0082
	.zero		2


//--------------------- .nv.info                  --------------------------
	.section	.nv.info,"",@"SHT_CUDA_INFO"
	.align	4


	//----- nvinfo : EIATTR_REGCOUNT
	.align		4
        /*0000*/ 	.byte	0x04, 0x2f
        /*0002*/ 	.short	(.L_1 - .L_0)
	.align		4
.L_0:
        /*0004*/ 	.word	index@(_Z6SquarePi)
        /*0008*/ 	.word	0x00000004


	//----- nvinfo : EIATTR_FRAME_SIZE
	.align		4
.L_1:
        /*000c*/ 	.byte	0x04, 0x11
        /*000e*/ 	.short	(.L_3 - .L_2)
	.align		4
.L_2:
        /*0010*/ 	.word	index@(_Z6SquarePi)
        /*0014*/ 	.word	0x00000000


	//----- nvinfo : EIATTR_MIN_STACK_SIZE
	.align		4
.L_3:
        /*0018*/ 	.byte	0x04, 0x12
        /*001a*/ 	.short	(.L_5 - .L_4)
	.align		4
.L_4:
        /*001c*/ 	.word	index@(_Z6SquarePi)
        /*0020*/ 	.word	0x00000000
.L_5:


//--------------------- .nv.compat                --------------------------
	.section	.nv.compat,"",@"SHT_CUDA_COMPAT_INFO"
	.align	4
        /*0000*/ 	.byte	0x02, 0x09, 0x00, 0x00, 0x02, 0x02, 0x01, 0x00, 0x02, 0x05, 0x05, 0x00, 0x03, 0x07, 0x01, 0x01
        /*0010*/ 	.byte	0x02, 0x03, 0x00, 0x00, 0x02, 0x06, 0x01, 0x00, 0x04, 0x0b, 0x08, 0x00, 0x09, 0x00, 0x00, 0x00
        /*0020*/ 	.byte	0x00, 0x00, 0x00, 0x00


//--------------------- .nv.info._Z6SquarePi      --------------------------
	.section	.nv.info._Z6SquarePi,"",@"SHT_CUDA_INFO"
	.sectionflags	@""
	.align	4


	//----- nvinfo : EIATTR_CUDA_API_VERSION
	.align		4
        /*0000*/ 	.byte	0x04, 0x37
        /*0002*/ 	.short	(.L_7 - .L_6)
.L_6:
        /*0004*/ 	.word	0x00000082


	//----- nvinfo : EIATTR_KPARAM_INFO
	.align		4
.L_7:
        /*0008*/ 	.byte	0x04, 0x17
        /*000a*/ 	.short	(.L_9 - .L_8)
.L_8:
        /*000c*/ 	.word	0x00000000
        /*0010*/ 	.short	0x0000
        /*0012*/ 	.short	0x0000
        /*0014*/ 	.byte	0x00, 0xf5, 0x21, 0x00


	//----- nvinfo : EIATTR_SPARSE_MMA_MASK
	.align		4
.L_9:
        /*0018*/ 	.byte	0x03, 0x50
        /*001a*/ 	.short	0x0000


	//----- nvinfo : EIATTR_MAXREG_COUNT
	.align		4
        /*001c*/ 	.byte	0x03, 0x1b
        /*001e*/ 	.short	0x00ff


	//----- nvinfo : EIATTR_MERCURY_ISA_VERSION
	.align		4
        /*0020*/ 	.byte	0x03, 0x5f
        /*0022*/ 	.short	0x0101


	//----- nvinfo : EIATTR_VRC_CTA_INIT_COUNT
	.align		4
        /*0024*/ 	.byte	0x02, 0x4a
	.zero		1
	.zero		1


	//----- nvinfo : EIATTR_EXIT_INSTR_OFFSETS
	.align		4
        /*0028*/ 	.byte	0x04, 0x1c
        /*002a*/ 	.short	(.L_11 - .L_10)


	//   ....[0]....
.L_10:
        /*002c*/ 	.word	0x00000010


	//----- nvinfo : EIATTR_CBANK_PARAM_SIZE
	.align		4
.L_11:
        /*0030*/ 	.byte	0x03, 0x19
        /*0032*/ 	.short	0x0008


	//----- nvinfo : EIATTR_PARAM_CBANK
	.align		4
        /*0034*/ 	.byte	0x04, 0x0a
        /*0036*/ 	.short	(.L_13 - .L_12)
	.align		4
.L_12:
        /*0038*/ 	.word	index@(.nv.constant0._Z6SquarePi)
        /*003c*/ 	.short	0x0380
        /*003e*/ 	.short	0x0008


	//----- nvinfo : EIATTR_SW_WAR
	.align		4
.L_13:
        /*0040*/ 	.byte	0x04, 0x36
        /*0042*/ 	.short	(.L_15 - .L_14)
.L_14:
        /*0044*/ 	.word	0x00000008
.L_15:


//--------------------- .nv.callgraph             --------------------------
	.section	.nv.callgraph,"",@"SHT_CUDA_CALLGRAPH"
	.align	4
	.sectionentsize	8
	.align		4
        /*0000*/ 	.word	0x00000000
	.align		4
        /*0004*/ 	.word	0xffffffff
	.align		4
        /*0008*/ 	.word	0x00000000
	.align		4
        /*000c*/ 	.word	0xfffffffe
	.align		4
        /*0010*/ 	.word	0x00000000
	.align		4
        /*0014*/ 	.word	0xfffffffd
	.align		4
        /*0018*/ 	.word	0x00000000
	.align		4
        /*001c*/ 	.word	0xfffffffc


//--------------------- .text._Z6SquarePi         --------------------------
	.section	.text._Z6SquarePi,"ax",@progbits
	.align	128
        .global         _Z6SquarePi
        .type           _Z6SquarePi,@function
        .size           _Z6SquarePi,(.L_x_1 - _Z6SquarePi)
        .other          _Z6SquarePi,@"STO_CUDA_ENTRY STV_DEFAULT"
_Z6SquarePi:
.text._Z6SquarePi:
[----:B------:R-:W-:Y:S01]  /*0000*/  LDC R1, c[0x0][0x37c] ;  /* 0x0000df00ff017b82 */ /* 0x000fe20000000800 */
[----:B------:R-:W-:Y:S05]  /*0010*/  EXIT ;  /* 0x000000000000794d */ /* 0x000fea0003800000 */
.L_x_0:
[----:B------:R-:W-:-:S00]  /*0020*/  BRA `(.L_x_0) ;  /* 0xfffffffc00fc7947 */ /* 0x000fc0000383ffff */
[----:B------:R-:W-:-:S00]  /*0030*/  NOP ;  /* 0x0000000000007918 */ /* 0x000fc00000000000 */
        /* <DEDUP_REMOVED lines=12> */
.L_x_1:


//--------------------- .nv.shared.reserved.0     --------------------------
	.section	.nv.shared.reserved.0,"aw",@nobits
	.weak		__nv_reservedSMEM_offset_0_alias
	.size		__nv_reservedSMEM_offset_0_alias, 0, 64
	.other		__nv_reservedSMEM_offset_0_alias,@"STO_CUDA_RESERVED_SHARED STV_DEFAULT"
__nv_reservedSMEM_offset_0_alias:
	.zero		0
	.zero		64


//--------------------- .nv.constant0._Z6SquarePi --------------------------
	.section	.nv.constant0._Z6SquarePi,"a",@progbits
	.sectionflags	@""
	.align	4
.nv.constant0._Z6SquarePi:
	.zero		904


//--------------------- SYMBOLS --------------------------

	.type		.nv.reservedSmem.offset0,@object
	.size		.nv.reservedSmem.offset0,0x4
